	.headerflags	@"EF_CUDA_TEXMODE_UNIFIED EF_CUDA_64BIT_ADDRESS EF_CUDA_SM86 EF_CUDA_VIRTUAL_SM(EF_CUDA_SM86)"
	.elftype	@"ET_EXEC"


//--------------------- .nv.info                  --------------------------
	.section	.nv.info,"",@"SHT_CUDA_INFO"
	.align	4


	//----- nvinfo : EIATTR_REGCOUNT
	.align		4
        /*0000*/ 	.byte	0x04, 0x2f
        /*0002*/ 	.short	(.L_5 - .L_4)
	.align		4
.L_4:
        /*0004*/ 	.word	index@(triton_per_fused__softmax_add_0)
        /*0008*/ 	.word	0x0000001c


	//----- nvinfo : EIATTR_FRAME_SIZE
	.align		4
.L_5:
        /*000c*/ 	.byte	0x04, 0x11
        /*000e*/ 	.short	(.L_7 - .L_6)
	.align		4
.L_6:
        /*0010*/ 	.word	index@(triton_per_fused__softmax_add_0)
        /*0014*/ 	.word	0x00000000


	//----- nvinfo : EIATTR_MIN_STACK_SIZE
	.align		4
.L_7:
        /*0018*/ 	.byte	0x04, 0x12
        /*001a*/ 	.short	(.L_9 - .L_8)
	.align		4
.L_8:
        /*001c*/ 	.word	index@(triton_per_fused__softmax_add_0)
        /*0020*/ 	.word	0x00000000
.L_9:


//--------------------- .nv.info.triton_per_fused__softmax_add_0 --------------------------
	.section	.nv.info.triton_per_fused__softmax_add_0,"",@"SHT_CUDA_INFO"
	.sectionflags	@""
	.align	4


	//----- nvinfo : EIATTR_CUDA_API_VERSION
	.align		4
        /*0000*/ 	.byte	0x04, 0x37
        /*0002*/ 	.short	(.L_11 - .L_10)
.L_10:
        /*0004*/ 	.word	0x00000080


	//----- nvinfo : EIATTR_SW2861232_WAR
	.align		4
.L_11:
        /*0008*/ 	.byte	0x01, 0x35
	.zero		2


	//----- nvinfo : EIATTR_PARAM_CBANK
	.align		4
        /*000c*/ 	.byte	0x04, 0x0a
        /*000e*/ 	.short	(.L_13 - .L_12)
	.align		4
.L_12:
        /*0010*/ 	.word	index@(.nv.constant0.triton_per_fused__softmax_add_0)
        /*0014*/ 	.short	0x0160
        /*0016*/ 	.short	0x0030


	//----- nvinfo : EIATTR_CBANK_PARAM_SIZE
	.align		4
.L_13:
        /*0018*/ 	.byte	0x03, 0x19
        /*001a*/ 	.short	0x0030


	//----- nvinfo : EIATTR_KPARAM_INFO
	.align		4
        /*001c*/ 	.byte	0x04, 0x17
        /*001e*/ 	.short	(.L_15 - .L_14)
.L_14:
        /*0020*/ 	.word	0x00000000
        /*0024*/ 	.short	0x0006
        /*0026*/ 	.short	0x0028
        /*0028*/ 	.byte	0x00, 0xf4, 0x21, 0x00


	//----- nvinfo : EIATTR_KPARAM_INFO
	.align		4
.L_15:
        /*002c*/ 	.byte	0x04, 0x17
        /*002e*/ 	.short	(.L_17 - .L_16)
.L_16:
        /*0030*/ 	.word	0x00000000
        /*0034*/ 	.short	0x0005
        /*0036*/ 	.short	0x0024
        /*0038*/ 	.byte	0x00, 0xf0, 0x11, 0x00


	//----- nvinfo : EIATTR_KPARAM_INFO
	.align		4
.L_17:
        /*003c*/ 	.byte	0x04, 0x17
        /*003e*/ 	.short	(.L_19 - .L_18)
.L_18:
        /*0040*/ 	.word	0x00000000
        /*0044*/ 	.short	0x0004
        /*0046*/ 	.short	0x0020
        /*0048*/ 	.byte	0x00, 0xf0, 0x11, 0x00


	//----- nvinfo : EIATTR_KPARAM_INFO
	.align		4
.L_19:
        /*004c*/ 	.byte	0x04, 0x17
        /*004e*/ 	.short	(.L_21 - .L_20)
.L_20:
        /*0050*/ 	.word	0x00000000
        /*0054*/ 	.short	0x0003
        /*0056*/ 	.short	0x0018
        /*0058*/ 	.byte	0x00, 0xf4, 0x21, 0x00


	//----- nvinfo : EIATTR_KPARAM_INFO
	.align		4
.L_21:
        /*005c*/ 	.byte	0x04, 0x17
        /*005e*/ 	.short	(.L_23 - .L_22)
.L_22:
        /*0060*/ 	.word	0x00000000
        /*0064*/ 	.short	0x0002
        /*0066*/ 	.short	0x0010
        /*0068*/ 	.byte	0x00, 0xf4, 0x21, 0x00


	//----- nvinfo : EIATTR_KPARAM_INFO
	.align		4
.L_23:
        /*006c*/ 	.byte	0x04, 0x17
        /*006e*/ 	.short	(.L_25 - .L_24)
.L_24:
        /*0070*/ 	.word	0x00000000
        /*0074*/ 	.short	0x0001
        /*0076*/ 	.short	0x0008
        /*0078*/ 	.byte	0x00, 0xf4, 0x21, 0x00


	//----- nvinfo : EIATTR_KPARAM_INFO
	.align		4
.L_25:
        /*007c*/ 	.byte	0x04, 0x17
        /*007e*/ 	.short	(.L_27 - .L_26)
.L_26:
        /*0080*/ 	.word	0x00000000
        /*0084*/ 	.short	0x0000
        /*0086*/ 	.short	0x0000
        /*0088*/ 	.byte	0x00, 0xf4, 0x21, 0x00


	//----- nvinfo : EIATTR_MAXREG_COUNT
	.align		4
.L_27:
        /*008c*/ 	.byte	0x03, 0x1b
        /*008e*/ 	.short	0x00ff


	//----- nvinfo : EIATTR_EXTERNS
	.align		4
        /*0090*/ 	.byte	0x04, 0x0f
        /*0092*/ 	.short	(.L_29 - .L_28)


	//   ....[0]....
	.align		4
.L_28:
        /*0094*/ 	.word	index@(__assertfail)


	//----- nvinfo : EIATTR_COOP_GROUP_MASK_REGIDS
	.align		4
.L_29:
        /*0098*/ 	.byte	0x04, 0x29
        /*009a*/ 	.short	(.L_31 - .L_30)


	//   ....[0]....
.L_30:
        /*009c*/ 	.word	0xffffffff


	//   ....[1]....
        /*00a0*/ 	.word	0xffffffff


	//   ....[2]....
        /*00a4*/ 	.word	0xffffffff


	//   ....[3]....
        /*00a8*/ 	.word	0xffffffff


	//   ....[4]....
        /*00ac*/ 	.word	0xffffffff


	//   ....[5]....
        /*00b0*/ 	.word	0xffffffff


	//   ....[6]....
        /*00b4*/ 	.word	0xffffffff


	//   ....[7]....
        /*00b8*/ 	.word	0xffffffff


	//   ....[8]....
        /*00bc*/ 	.word	0xffffffff


	//   ....[9]....
        /*00c0*/ 	.word	0xffffffff


	//   ....[10]....
        /*00c4*/ 	.word	0xffffffff


	//   ....[11]....
        /*00c8*/ 	.word	0xffffffff


	//----- nvinfo : EIATTR_COOP_GROUP_INSTR_OFFSETS
	.align		4
.L_31:
        /*00cc*/ 	.byte	0x04, 0x28
        /*00ce*/ 	.short	(.L_33 - .L_32)


	//   ....[0]....
.L_32:
        /*00d0*/ 	.word	0x00000800


	//   ....[1]....
        /*00d4*/ 	.word	0x00000840


	//   ....[2]....
        /*00d8*/ 	.word	0x00000880


	//   ....[3]....
        /*00dc*/ 	.word	0x000008c0


	//   ....[4]....
        /*00e0*/ 	.word	0x00000910


	//   ....[5]....
        /*00e4*/ 	.word	0x000009a0


	//   ....[6]....
        /*00e8*/ 	.word	0x00000aa0


	//   ....[7]....
        /*00ec*/ 	.word	0x00000ac0


	//   ....[8]....
        /*00f0*/ 	.word	0x00000ae0


	//   ....[9]....
        /*00f4*/ 	.word	0x00000b00


	//   ....[10]....
        /*00f8*/ 	.word	0x00000b20


	//   ....[11]....
        /*00fc*/ 	.word	0x00000b70


	//----- nvinfo : EIATTR_SYSCALL_OFFSETS
	.align		4
.L_33:
        /*0100*/ 	.byte	0x04, 0x46
        /*0102*/ 	.short	(.L_35 - .L_34)


	//   ....[0]....
.L_34:
        /*0104*/ 	.word	0x000005d0


	//----- nvinfo : EIATTR_EXIT_INSTR_OFFSETS
	.align		4
.L_35:
        /*0108*/ 	.byte	0x04, 0x1c
        /*010a*/ 	.short	(.L_37 - .L_36)


	//   ....[0]....
.L_36:
        /*010c*/ 	.word	0x00000c40


	//   ....[1]....
        /*0110*/ 	.word	0x00000c60


	//----- nvinfo : EIATTR_REQNTID
	.align		4
.L_37:
        /*0114*/ 	.byte	0x04, 0x10
        /*0116*/ 	.short	(.L_39 - .L_38)
.L_38:
        /*0118*/ 	.word	0x00000040
        /*011c*/ 	.word	0x00000001
        /*0120*/ 	.word	0x00000001


	//----- nvinfo : EIATTR_CRS_STACK_SIZE
	.align		4
.L_39:
        /*0124*/ 	.byte	0x04, 0x1e
        /*0126*/ 	.short	(.L_41 - .L_40)
.L_40:
        /*0128*/ 	.word	0x00000000
.L_41:


//--------------------- .nv.callgraph             --------------------------
	.section	.nv.callgraph,"",@"SHT_CUDA_CALLGRAPH"
	.align	4
	.sectionentsize	8
	.align		4
        /*0000*/ 	.word	0x00000000
	.align		4
        /*0004*/ 	.word	0xffffffff
	.align		4
        /*0008*/ 	.word	index@(triton_per_fused__softmax_add_0)
	.align		4
        /*000c*/ 	.word	index@(__assertfail)
	.align		4
        /*0010*/ 	.word	0x00000000
	.align		4
        /*0014*/ 	.word	0xfffffffe
	.align		4
        /*0018*/ 	.word	0x00000000
	.align		4
        /*001c*/ 	.word	0xfffffffd
	.align		4
        /*0020*/ 	.word	0x00000000
	.align		4
        /*0024*/ 	.word	0xfffffffc


//--------------------- .nv.rel.action            --------------------------
	.section	.nv.rel.action,"",@"SHT_CUDA_RELOCINFO"
	.align	8
	.sectionentsize	8
        /*0000*/ 	.byte	0x73, 0x00, 0x00, 0x00, 0x00, 0x00, 0x00, 0x00, 0x00, 0x00, 0x00, 0x11, 0x25, 0x00, 0x05, 0x36


//--------------------- .nv.constant4             --------------------------
	.section	.nv.constant4,"a",@progbits
	.align	8
	.align		8
.nv.constant4:
        /*0000*/ 	.dword	__assertfail
	.align		8
        /*0008*/ 	.dword	assertFunc_0
	.align		8
        /*0010*/ 	.dword	assertFile_0
	.align		8
        /*0018*/ 	.dword	assertMessage_0
	.align		8
        /*0020*/ 	.dword	_$_str


//--------------------- .nv.constant0.triton_per_fused__softmax_add_0 --------------------------
	.section	.nv.constant0.triton_per_fused__softmax_add_0,"a",@progbits
	.sectionflags	@""
	.align	4
.nv.constant0.triton_per_fused__softmax_add_0:
	.zero		400


//--------------------- .text.triton_per_fused__softmax_add_0 --------------------------
	.section	.text.triton_per_fused__softmax_add_0,"ax",@progbits
	.sectionflags	@"SHF_BARRIERS=1"
	.sectioninfo	@"SHI_REGISTERS=28"
	.align	128
        .global         triton_per_fused__softmax_add_0
        .type           triton_per_fused__softmax_add_0,@function
        .size           triton_per_fused__softmax_add_0,(.L_x_4 - triton_per_fused__softmax_add_0)
        .other          triton_per_fused__softmax_add_0,@"STO_CUDA_ENTRY STV_DEFAULT"
triton_per_fused__softmax_add_0:
.text.triton_per_fused__softmax_add_0:
[----:B------:R-:W-:Y:S02]  /*0000*/  IMAD.MOV.U32 R1, RZ, RZ, c[0x0][0x28] ;  /* 0x00000a00ff017624 */ /* 0x000fe400078e00ff */
[----:B------:R-:W0:Y:S01]  /*0010*/  S2R R3, SR_CTAID.X ;  /* 0x0000000000037919 */ /* 0x000e220000002500 */
[----:B------:R-:W-:Y:S01]  /*0020*/  IMAD.MOV.U32 R18, RZ, RZ, 0x4 ;  /* 0x00000004ff127424 */ /* 0x000fe200078e00ff */
[----:B------:R-:W-:Y:S01]  /*0030*/  CS2R R22, SRZ ;  /* 0x0000000000167805 */ /* 0x000fe2000001ff00 */
[----:B------:R-:W-:Y:S01]  /*0040*/  ULDC.64 UR4, c[0x0][0x118] ;  /* 0x0000460000047ab9 */ /* 0x000fe20000000a00 */
[----:B------:R-:W1:Y:S01]  /*0050*/  S2R R16, SR_TID.X ;  /* 0x0000000000107919 */ /* 0x000e620000002100 */
[----:B0-----:R-:W-:Y:S01]  /*0060*/  IMAD.HI.U32 R17, R3, 0x51eb851f, RZ ;  /* 0x51eb851f03117827 */ /* 0x001fe200078e00ff */
[----:B-1----:R-:W-:-:S04]  /*0070*/  LOP3.LUT R0, R16, 0x3f, RZ, 0xc0, !PT ;  /* 0x0000003f10007812 */ /* 0x002fc800078ec0ff */
[----:B------:R-:W-:Y:S02]  /*0080*/  SHF.R.U32.HI R17, RZ, 0x4, R17 ;  /* 0x00000004ff117819 */ /* 0x000fe40000011611 */
[----:B------:R-:W-:-:S03]  /*0090*/  ISETP.GE.U32.AND P0, PT, R0, 0x32, PT ;  /* 0x000000320000780c */ /* 0x000fc60003f06070 */
[----:B------:R-:W-:Y:S01]  /*00a0*/  IMAD R9, R17, -0x32, R3 ;  /* 0xffffffce11097824 */ /* 0x000fe200078e0203 */
[C---:B------:R-:W-:Y:S01]  /*00b0*/  ISETP.LT.U32.AND P0, PT, R3.reuse, 0x190, !P0 ;  /* 0x000001900300780c */ /* 0x040fe20004701070 */
[--C-:B------:R-:W-:Y:S02]  /*00c0*/  IMAD R3, R3, 0x32, R0.reuse ;  /* 0x0000003203037824 */ /* 0x100fe400078e0200 */
[----:B------:R-:W-:Y:S02]  /*00d0*/  IMAD R19, R9, 0x32, R0 ;  /* 0x0000003209137824 */ /* 0x000fe400078e0200 */
[----:B------:R-:W-:Y:S02]  /*00e0*/  IMAD.IADD R0, R0, 0x1, -R9 ;  /* 0x0000000100007824 */ /* 0x000fe400078e0a09 */
[----:B------:R-:W-:-:S03]  /*00f0*/  IMAD.WIDE R2, R3, R18, c[0x0][0x160] ;  /* 0x0000580003027625 */ /* 0x000fc600078e0212 */
[----:B------:R-:W-:Y:S01]  /*0100*/  IMNMX R24, RZ, R0, PT ;  /* 0x00000000ff187217 */ /* 0x000fe20003800200 */
[----:B------:R-:W-:Y:S02]  /*0110*/  IMAD.WIDE.U32 R4, R19, R18, c[0x0][0x170] ;  /* 0x00005c0013047625 */ /* 0x000fe400078e0012 */
[----:B------:R0:W5:Y:S02]  /*0120*/  @P0 LDG.E R22, [R2.64] ;  /* 0x0000000402160981 */ /* 0x000164000c1e1900 */
[----:B------:R-:W-:Y:S02]  /*0130*/  @P0 IMAD.MOV.U32 R6, RZ, RZ, 0x0 ;  /* 0x00000000ff060424 */ /* 0x000fe400078e00ff */
[----:B------:R-:W-:Y:S02]  /*0140*/  IMAD.MOV R24, RZ, RZ, -R24 ;  /* 0x000000ffff187224 */ /* 0x000fe400078e0a18 */
[----:B------:R1:W2:Y:S01]  /*0150*/  @P0 R2UR UR6, R6 ;  /* 0x00000000060603c2 */ /* 0x0002a200000e0000 */
[----:B------:R-:W-:-:S02]  /*0160*/  @P0 IMAD.MOV.U32 R7, RZ, RZ, 0x14f00000 ;  /* 0x14f00000ff070424 */ /* 0x000fc400078e00ff */
[----:B-1----:R-:W-:-:S05]  /*0170*/  I2FP.F32.U32 R6, R24 ;  /* 0x0000001800067245 */ /* 0x002fca0000201000 */
[----:B------:R-:W2:Y:S01]  /*0180*/  @P0 R2UR UR7, R7 ;  /* 0x00000000070703c2 */ /* 0x000ea200000e0000 */
[----:B------:R-:W-:-:S05]  /*0190*/  FMUL R6, R6, 0.0625 ;  /* 0x3d80000006067820 */ /* 0x000fca0000400000 */
[----:B------:R-:W-:-:S13]  /*01a0*/  FSETP.GEU.AND P1, PT, R6, 1.175494350822287508e-38, PT ;  /* 0x008000000600780b */ /* 0x000fda0003f2e000 */
[----:B------:R-:W-:Y:S01]  /*01b0*/  @!P1 FMUL R6, R6, 8388608 ;  /* 0x4b00000006069820 */ /* 0x000fe20000400000 */
[----:B--2---:R1:W5:Y:S04]  /*01c0*/  @P0 LDG.E.EL R23, desc[UR6][R4.64] ;  /* 0x0000000604170981 */ /* 0x004368200c2e1900 */
[----:B------:R-:W-:-:S04]  /*01d0*/  IADD3 R7, R6, -0x3f2aaaab, RZ ;  /* 0xc0d5555506077810 */ /* 0x000fc80007ffe0ff */
[----:B------:R-:W-:-:S05]  /*01e0*/  LOP3.LUT R7, R7, 0xff800000, RZ, 0xc0, !PT ;  /* 0xff80000007077812 */ /* 0x000fca00078ec0ff */
[----:B0-----:R-:W-:Y:S02]  /*01f0*/  IMAD.IADD R2, R6, 0x1, -R7 ;  /* 0x0000000106027824 */ /* 0x001fe400078e0a07 */
[----:B-1----:R-:W-:Y:S02]  /*0200*/  IMAD.MOV.U32 R4, RZ, RZ, 0x3e055027 ;  /* 0x3e055027ff047424 */ /* 0x002fe400078e00ff */
[----:B------:R-:W-:-:S04]  /*0210*/  FADD R3, R2, -1 ;  /* 0xbf80000002037421 */ /* 0x000fc80000000000 */
[----:B------:R-:W-:-:S04]  /*0220*/  FFMA.FTZ R2, R3, -R4, 0.14084610342979431152 ;  /* 0x3e1039f603027423 */ /* 0x000fc80000010804 */
[----:B------:R-:W-:-:S04]  /*0230*/  FFMA.FTZ R2, R3, R2, -0.12148627638816833496 ;  /* 0xbdf8cdcc03027423 */ /* 0x000fc80000010002 */
[----:B------:R-:W-:-:S04]  /*0240*/  FFMA.FTZ R2, R3, R2, 0.13980610668659210205 ;  /* 0x3e0f295503027423 */ /* 0x000fc80000010002 */
[----:B------:R-:W-:-:S04]  /*0250*/  FFMA.FTZ R2, R3, R2, -0.16684235632419586182 ;  /* 0xbe2ad8b903027423 */ /* 0x000fc80000010002 */
[----:B------:R-:W-:-:S04]  /*0260*/  FFMA.FTZ R2, R3, R2, 0.20012299716472625732 ;  /* 0x3e4ced0b03027423 */ /* 0x000fc80000010002 */
[----:B------:R-:W-:-:S04]  /*0270*/  FFMA.FTZ R2, R3, R2, -0.24999669194221496582 ;  /* 0xbe7fff2203027423 */ /* 0x000fc80000010002 */
[----:B------:R-:W-:Y:S01]  /*0280*/  FFMA.FTZ R2, R3, R2, 0.33333182334899902344 ;  /* 0x3eaaaa7803027423 */ /* 0x000fe20000010002 */
[----:B------:R-:W-:-:S03]  /*0290*/  I2FP.F32.S32 R7, R7 ;  /* 0x0000000700077245 */ /* 0x000fc60000201400 */
[C---:B------:R-:W-:Y:S01]  /*02a0*/  FFMA.FTZ R4, R3.reuse, R2, -0.5 ;  /* 0xbf00000003047423 */ /* 0x040fe20000010002 */
[----:B------:R-:W-:Y:S02]  /*02b0*/  FSEL R2, RZ, -23, P1 ;  /* 0xc1b80000ff027808 */ /* 0x000fe40000800000 */
[C---:B------:R-:W-:Y:S01]  /*02c0*/  ISETP.GE.U32.AND P3, PT, R6.reuse, 0x7f800000, PT ;  /* 0x7f8000000600780c */ /* 0x040fe20003f66070 */
[----:B------:R-:W-:Y:S01]  /*02d0*/  FMUL R4, R3, R4 ;  /* 0x0000000403047220 */ /* 0x000fe20000400000 */
[----:B------:R-:W-:Y:S01]  /*02e0*/  IMAD.MOV.U32 R5, RZ, RZ, 0x7f800000 ;  /* 0x7f800000ff057424 */ /* 0x000fe200078e00ff */
[----:B------:R-:W-:Y:S02]  /*02f0*/  FFMA.FTZ R2, R7, 1.1920928955078125e-07, R2 ;  /* 0x3400000007027823 */ /* 0x000fe40000010002 */
[----:B------:R-:W-:Y:S01]  /*0300*/  FFMA.FTZ R3, R3, R4, R3 ;  /* 0x0000000403037223 */ /* 0x000fe20000010003 */
[----:B------:R-:W-:-:S03]  /*0310*/  FFMA.FTZ R4, R6, R5, +INF ;  /* 0x7f80000006047423 */ /* 0x000fc60000010005 */
[----:B------:R-:W-:-:S04]  /*0320*/  FFMA.FTZ R25, R2, 0.69314718246459960938, R3 ;  /* 0x3f31721802197823 */ /* 0x000fc80000010003 */
[----:B------:R-:W-:Y:S02]  /*0330*/  IMAD.MOV.U32 R2, RZ, RZ, R25 ;  /* 0x000000ffff027224 */ /* 0x000fe400078e0019 */
[----:B------:R-:W-:-:S04]  /*0340*/  @P3 IMAD.MOV.U32 R2, RZ, RZ, R4 ;  /* 0x000000ffff023224 */ /* 0x000fc800078e0004 */
[----:B------:R-:W-:Y:S01]  /*0350*/  FMUL R2, R2, 0.48089835047721862793 ;  /* 0x3ef6384f02027820 */ /* 0x000fe20000400000 */
[----:B------:R-:W-:-:S03]  /*0360*/  FSETP.NEU.AND P2, PT, R6, RZ, PT ;  /* 0x000000ff0600720b */ /* 0x000fc60003f4d000 */
[----:B------:R-:W-:-:S05]  /*0370*/  FMUL R2, R2, 16 ;  /* 0x4180000002027820 */ /* 0x000fca0000400000 */
[----:B------:R-:W-:-:S06]  /*0380*/  FSEL R2, R2, -INF , P2 ;  /* 0xff80000002027808 */ /* 0x000fcc0001000000 */
[----:B------:R-:W0:Y:S01]  /*0390*/  F2I.S64.TRUNC R2, R2 ;  /* 0x0000000200027311 */ /* 0x000e22000020d900 */
[----:B------:R-:W-:Y:S02]  /*03a0*/  ISETP.GT.AND P4, PT, R0, -0x10, PT ;  /* 0xfffffff00000780c */ /* 0x000fe40003f84270 */
[----:B0-----:R-:W-:-:S05]  /*03b0*/  IADD3 R6, P1, R2, 0x10, RZ ;  /* 0x0000001002067810 */ /* 0x001fca0007f3e0ff */
[----:B------:R-:W-:Y:S01]  /*03c0*/  IMAD.X R3, RZ, RZ, R3, P1 ;  /* 0x000000ffff037224 */ /* 0x000fe200008e0603 */
[----:B------:R-:W-:-:S04]  /*03d0*/  ISETP.LT.U32.AND P1, PT, R6, 0x1f, PT ;  /* 0x0000001f0600780c */ /* 0x000fc80003f21070 */
[----:B------:R-:W-:-:S04]  /*03e0*/  ISETP.LT.AND.EX P1, PT, R3, RZ, PT, P1 ;  /* 0x000000ff0300720c */ /* 0x000fc80003f21310 */
[----:B------:R-:W-:-:S04]  /*03f0*/  SEL R5, R3, RZ, P1 ;  /* 0x000000ff03057207 */ /* 0x000fc80000800000 */
[----:B------:R-:W-:Y:S02]  /*0400*/  SEL R5, R5, RZ, !P4 ;  /* 0x000000ff05057207 */ /* 0x000fe40006000000 */
[----:B------:R-:W-:Y:S02]  /*0410*/  SEL R3, R6, 0x1f, P1 ;  /* 0x0000001f06037807 */ /* 0x000fe40000800000 */
[----:B------:R-:W-:Y:S02]  /*0420*/  SHF.R.U32.HI R0, RZ, 0x1a, R5 ;  /* 0x0000001aff007819 */ /* 0x000fe40000011605 */
[----:B------:R-:W-:Y:S02]  /*0430*/  SEL R3, R24, R3, P4 ;  /* 0x0000000318037207 */ /* 0x000fe40002000000 */
[----:B------:R-:W-:-:S04]  /*0440*/  LOP3.LUT R0, R0, 0x20, RZ, 0xc0, !PT ;  /* 0x0000002000007812 */ /* 0x000fc800078ec0ff */
[----:B------:R-:W-:-:S04]  /*0450*/  IADD3 R0, P5, R0, R3, RZ ;  /* 0x0000000300007210 */ /* 0x000fc80007fbe0ff */
[----:B------:R-:W-:Y:S01]  /*0460*/  ISETP.LT.U32.AND P1, PT, R0, 0x20, PT ;  /* 0x000000200000780c */ /* 0x000fe20003f21070 */
[----:B------:R-:W-:-:S05]  /*0470*/  IMAD.X R0, RZ, RZ, R5, P5 ;  /* 0x000000ffff007224 */ /* 0x000fca00028e0605 */
[----:B------:R-:W-:Y:S01]  /*0480*/  ISETP.LT.U32.OR.EX P1, PT, R0, RZ, !P0, P1 ;  /* 0x000000ff0000720c */ /* 0x000fe20004721510 */
[----:B------:R-:W-:-:S12]  /*0490*/  @P3 IMAD.MOV.U32 R25, RZ, RZ, R4 ;  /* 0x000000ffff193224 */ /* 0x000fd800078e0004 */
[----:B------:R-:W-:Y:S05]  /*04a0*/  @P1 BRA `(.L_x_0) ;  /* 0x0000013000001947 */ /* 0x000fea0003800000 */
[----:B------:R-:W-:Y:S01]  /*04b0*/  MOV R0, 0x0 ;  /* 0x0000000000007802 */ /* 0x000fe20000000f00 */
[----:B------:R-:W-:Y:S02]  /*04c0*/  IMAD.MOV.U32 R4, RZ, RZ, c[0x4][0x18] ;  /* 0x01000600ff047624 */ /* 0x000fe400078e00ff */
[----:B------:R-:W-:Y:S01]  /*04d0*/  IMAD.MOV.U32 R5, RZ, RZ, c[0x4][0x1c] ;  /* 0x01000700ff057624 */ /* 0x000fe200078e00ff */
[----:B------:R0:W1:Y:S01]  /*04e0*/  LDC.64 R2, c[0x4][R0] ;  /* 0x0100000000027b82 */ /* 0x0000620000000a00 */
[----:B------:R-:W-:Y:S02]  /*04f0*/  IMAD.MOV.U32 R6, RZ, RZ, c[0x4][0x10] ;  /* 0x01000400ff067624 */ /* 0x000fe400078e00ff */
[----:B------:R-:W-:Y:S02]  /*0500*/  IMAD.MOV.U32 R7, RZ, RZ, c[0x4][0x14] ;  /* 0x01000500ff077624 */ /* 0x000fe400078e00ff */
[----:B------:R-:W-:Y:S02]  /*0510*/  IMAD.MOV.U32 R8, RZ, RZ, 0x3c ;  /* 0x0000003cff087424 */ /* 0x000fe400078e00ff */
[----:B------:R-:W-:-:S02]  /*0520*/  IMAD.MOV.U32 R10, RZ, RZ, c[0x4][0x8] ;  /* 0x01000200ff0a7624 */ /* 0x000fc400078e00ff */
[----:B------:R-:W-:Y:S02]  /*0530*/  IMAD.MOV.U32 R11, RZ, RZ, c[0x4][0xc] ;  /* 0x01000300ff0b7624 */ /* 0x000fe400078e00ff */
[----:B------:R-:W-:Y:S02]  /*0540*/  IMAD.MOV.U32 R12, RZ, RZ, 0x1 ;  /* 0x00000001ff0c7424 */ /* 0x000fe400078e00ff */
[----:B------:R-:W-:Y:S02]  /*0550*/  IMAD.MOV.U32 R13, RZ, RZ, RZ ;  /* 0x000000ffff0d7224 */ /* 0x000fe400078e00ff */
[----:B0-----:R-:W-:-:S05]  /*0560*/  LEPC R14 ;  /* 0x00000000000e734e */ /* 0x001fca0000000000 */
[----:B------:R-:W-:Y:S02]  /*0570*/  MOV R9, 0x5e0 ;  /* 0x000005e000097802 */ /* 0x000fe40000000f00 */
[----:B------:R-:W-:Y:S02]  /*0580*/  MOV R20, 0x560 ;  /* 0x0000056000147802 */ /* 0x000fe40000000f00 */
[----:B------:R-:W-:Y:S02]  /*0590*/  MOV R21, 0x0 ;  /* 0x0000000000157802 */ /* 0x000fe40000000f00 */
[----:B------:R-:W-:-:S02]  /*05a0*/  MOV R0, 0x0 ;  /* 0x0000000000007802 */ /* 0x000fc40000000f00 */
[----:B------:R-:W-:-:S04]  /*05b0*/  IADD3 R20, P1, P3, -R20, R9, R14 ;  /* 0x0000000914147210 */ /* 0x000fc80007b3e10e */
[----:B------:R-:W-:-:S04]  /*05c0*/  IADD3.X R21, ~R0, R21, R15, P1, P3 ;  /* 0x0000001500157210 */ /* 0x000fc80000fe650f */
[----:B-1---5:R-:W-:Y:S05]  /*05d0*/  CALL.ABS.NOINC R2 ;  /* 0x0000000002007343 */ /* 0x022fea0003c00000 */
.L_x_0:
[----:B------:R-:W-:Y:S01]  /*05e0*/  FMUL R25, R25, 0.48089835047721862793 ;  /* 0x3ef6384f19197820 */ /* 0x000fe20000400000 */
[----:B------:R-:W-:Y:S01]  /*05f0*/  WARPSYNC 0xffffffff ;  /* 0xffffffff00007948 */ /* 0x000fe20003800000 */
[----:B------:R-:W-:Y:S02]  /*0600*/  BAR.SYNC.DEFER_BLOCKING 0x0 ;  /* 0x0000000000007b1d */ /* 0x000fe40000010000 */
[----:B------:R-:W-:-:S04]  /*0610*/  FMUL R25, R25, 16 ;  /* 0x4180000019197820 */ /* 0x000fc80000400000 */
[----:B------:R-:W-:Y:S01]  /*0620*/  BSSY B0, `(.L_x_1) ;  /* 0x0000016000007945 */ /* 0x000fe20003800000 */
[----:B------:R-:W-:-:S06]  /*0630*/  FSEL R2, R25, -INF , P2 ;  /* 0xff80000019027808 */ /* 0x000fcc0001000000 */
[----:B------:R-:W0:Y:S02]  /*0640*/  F2I.S64.TRUNC R2, R2 ;  /* 0x0000000200027311 */ /* 0x000e24000020d900 */
[----:B0-----:R-:W-:-:S05]  /*0650*/  IADD3 R4, P1, R2, 0x10, RZ ;  /* 0x0000001002047810 */ /* 0x001fca0007f3e0ff */
[----:B------:R-:W-:Y:S01]  /*0660*/  IMAD.X R0, RZ, RZ, R3, P1 ;  /* 0x000000ffff007224 */ /* 0x000fe200008e0603 */
[----:B------:R-:W-:-:S04]  /*0670*/  ISETP.LT.U32.AND P1, PT, R4, 0x1f, PT ;  /* 0x0000001f0400780c */ /* 0x000fc80003f21070 */
[----:B------:R-:W-:-:S04]  /*0680*/  ISETP.LT.AND.EX P1, PT, R0, RZ, PT, P1 ;  /* 0x000000ff0000720c */ /* 0x000fc80003f21310 */
[----:B------:R-:W-:Y:S02]  /*0690*/  SEL R0, R0, RZ, P1 ;  /* 0x000000ff00007207 */ /* 0x000fe40000800000 */
[----:B------:R-:W-:Y:S02]  /*06a0*/  @!P4 SEL R24, R4, 0x1f, P1 ;  /* 0x0000001f0418c807 */ /* 0x000fe40000800000 */
[----:B------:R-:W-:-:S04]  /*06b0*/  SEL R0, R0, RZ, !P4 ;  /* 0x000000ff00007207 */ /* 0x000fc80006000000 */
[----:B------:R-:W-:-:S04]  /*06c0*/  SHF.R.U32.HI R3, RZ, 0x1a, R0 ;  /* 0x0000001aff037819 */ /* 0x000fc80000011600 */
[----:B------:R-:W-:-:S04]  /*06d0*/  LOP3.LUT R3, R3, 0x20, RZ, 0xc0, !PT ;  /* 0x0000002003037812 */ /* 0x000fc800078ec0ff */
[----:B------:R-:W-:-:S05]  /*06e0*/  IADD3 R24, P1, R3, R24, RZ ;  /* 0x0000001803187210 */ /* 0x000fca0007f3e0ff */
[----:B------:R-:W-:Y:S01]  /*06f0*/  IMAD.X R3, RZ, RZ, R0, P1 ;  /* 0x000000ffff037224 */ /* 0x000fe200008e0600 */
[----:B------:R-:W-:Y:S01]  /*0700*/  LEA R2, P1, R24, c[0x0][0x168], 0x5 ;  /* 0x00005a0018027a11 */ /* 0x000fe200078228ff */
[----:B------:R-:W-:-:S03]  /*0710*/  IMAD.MOV.U32 R0, RZ, RZ, RZ ;  /* 0x000000ffff007224 */ /* 0x000fc600078e00ff */
[----:B------:R-:W-:Y:S01]  /*0720*/  LEA.HI.X R3, R24, c[0x0][0x16c], R3, 0x5, P1 ;  /* 0x00005b0018037a11 */ /* 0x000fe200008f2c03 */
[----:B------:R-:W-:Y:S05]  /*0730*/  @!P0 BRA `(.L_x_2) ;  /* 0x0000004000008947 */ /* 0x000fea0003800000 */
[----:B------:R-:W-:Y:S01]  /*0740*/  IMAD.WIDE.U32 R2, R17, 0x4, R2 ;  /* 0x0000000411027825 */ /* 0x000fe200078e0002 */
[----:B------:R-:W-:Y:S02]  /*0750*/  UMOV UR6, 0x0 ;  /* 0x0000000000067882 */ /* 0x000fe40000000000 */
[----:B------:R-:W-:Y:S02]  /*0760*/  UMOV UR7, 0x14f00000 ;  /* 0x14f0000000077882 */ /* 0x000fe40000000000 */
[----:B------:R0:W5:Y:S03]  /*0770*/  LDG.E.EL R0, desc[UR6][R2.64] ;  /* 0x0000000602007981 */ /* 0x000166200c2e1900 */
.L_x_2:
[----:B------:R-:W-:Y:S05]  /*0780*/  BSYNC B0 ;  /* 0x0000000000007941 */ /* 0x000fea0003800000 */
.L_x_1:
[----:B-----5:R-:W-:Y:S01]  /*0790*/  FADD R23, R0, R23 ;  /* 0x0000001700177221 */ /* 0x020fe20000000000 */
[----:B0-----:R-:W-:Y:S01]  /*07a0*/  SHF.R.U32.HI R2, RZ, 0x3, R16 ;  /* 0x00000003ff027819 */ /* 0x001fe20000011610 */
[----:B------:R-:W-:Y:S02]  /*07b0*/  IMAD R19, R17, 0x9e0, R19 ;  /* 0x000009e011137824 */ /* 0x000fe400078e0213 */
[----:B------:R-:W-:-:S02]  /*07c0*/  FADD R23, R23, R22 ;  /* 0x0000001617177221 */ /* 0x000fc40000000000 */
[----:B------:R-:W-:-:S03]  /*07d0*/  IMAD.WIDE R18, R19, R18, c[0x0][0x178] ;  /* 0x00005e0013127625 */ /* 0x000fc600078e0212 */
[----:B------:R-:W-:-:S04]  /*07e0*/  FSEL R0, R23, -INF , P0 ;  /* 0xff80000017007808 */ /* 0x000fc80000000000 */
[C---:B------:R-:W-:Y:S01]  /*07f0*/  FSETP.NAN.AND P2, PT, R0.reuse, R0, PT ;  /* 0x000000000000720b */ /* 0x040fe20003f48000 */
[----:B------:R-:W0:Y:S02]  /*0800*/  SHFL.BFLY PT, R3, R0, 0x10, 0x1f ;  /* 0x0e001f0000037f89 */ /* 0x000e2400000e0000 */
[----:B0-----:R-:W-:-:S13]  /*0810*/  FSETP.GT.AND P1, PT, R0, R3, PT ;  /* 0x000000030000720b */ /* 0x001fda0003f24000 */
[----:B------:R-:W-:-:S04]  /*0820*/  @!P1 FSEL R0, R0, R3, P2 ;  /* 0x0000000300009208 */ /* 0x000fc80001000000 */
        /* <DEDUP_REMOVED lines=11> */
[----:B------:R-:W-:Y:S02]  /*08e0*/  @!P1 FSEL R0, R0, R3, P2 ;  /* 0x0000000300009208 */ /* 0x000fe40001000000 */
[----:B------:R-:W-:Y:S02]  /*08f0*/  LOP3.LUT P2, RZ, R16, 0x1f, RZ, 0xc0, !PT ;  /* 0x0000001f10ff7812 */ /* 0x000fe4000784c0ff */
[----:B------:R-:W-:Y:S01]  /*0900*/  FSETP.NAN.AND P4, PT, R0, R0, PT ;  /* 0x000000000000720b */ /* 0x000fe20003f88000 */
[----:B------:R-:W0:Y:S01]  /*0910*/  SHFL.BFLY PT, R3, R0, 0x1, 0x1f ;  /* 0x0c201f0000037f89 */ /* 0x000e2200000e0000 */
[----:B------:R-:W-:Y:S02]  /*0920*/  ISETP.GE.U32.AND P1, PT, R16, 0x2, PT ;  /* 0x000000021000780c */ /* 0x000fe40003f26070 */
[----:B0-----:R-:W-:-:S13]  /*0930*/  FSETP.GT.AND P3, PT, R0, R3, PT ;  /* 0x000000030000720b */ /* 0x001fda0003f64000 */
[----:B------:R-:W-:Y:S02]  /*0940*/  @!P3 SEL R0, R0, R3, P4 ;  /* 0x000000030000b207 */ /* 0x000fe40002000000 */
[----:B------:R-:W-:Y:S02]  /*0950*/  LOP3.LUT R3, R2, 0x4, RZ, 0xc0, !PT ;  /* 0x0000000402037812 */ /* 0x000fe400078ec0ff */
[----:B------:R-:W-:-:S03]  /*0960*/  ISETP.NE.AND P3, PT, R16, RZ, PT ;  /* 0x000000ff1000720c */ /* 0x000fc60003f65270 */
[----:B------:R-:W-:Y:S04]  /*0970*/  @!P2 STS [R3], R0 ;  /* 0x000000000300a388 */ /* 0x000fe80000000800 */
[----:B------:R-:W-:Y:S06]  /*0980*/  BAR.SYNC.DEFER_BLOCKING 0x0 ;  /* 0x0000000000007b1d */ /* 0x000fec0000010000 */
[----:B------:R-:W0:Y:S04]  /*0990*/  @!P1 LDS R4, [R16.X4] ;  /* 0x0000000010049984 */ /* 0x000e280000004800 */
[----:B0-----:R-:W0:Y:S01]  /*09a0*/  SHFL.BFLY PT, R5, R4, 0x1, 0x1f ;  /* 0x0c201f0004057f89 */ /* 0x001e2200000e0000 */
[----:B------:R-:W-:-:S02]  /*09b0*/  FSETP.NAN.AND P5, PT, R4, R4, PT ;  /* 0x000000040400720b */ /* 0x000fc40003fa8000 */
[----:B0-----:R-:W-:-:S04]  /*09c0*/  FSETP.GT.AND P4, PT, R4, R5, PT ;  /* 0x000000050400720b */ /* 0x001fc80003f84000 */
[----:B------:R-:W-:-:S04]  /*09d0*/  SEL R5, R4, R5, P4 ;  /* 0x0000000504057207 */ /* 0x000fc80002000000 */
[----:B------:R-:W-:-:S05]  /*09e0*/  SEL R5, R4, R5, P5 ;  /* 0x0000000504057207 */ /* 0x000fca0002800000 */
[----:B------:R-:W-:Y:S04]  /*09f0*/  @!P3 STS [R16.X4], R5 ;  /* 0x000000051000b388 */ /* 0x000fe80000004800 */
[----:B------:R-:W-:Y:S06]  /*0a00*/  BAR.SYNC.DEFER_BLOCKING 0x0 ;  /* 0x0000000000007b1d */ /* 0x000fec0000010000 */
[----:B------:R-:W0:Y:S02]  /*0a10*/  LDS R0, [RZ] ;  /* 0x00000000ff007984 */ /* 0x000e240000000800 */
[----:B0-----:R-:W-:-:S04]  /*0a20*/  FADD R0, R23, -R0 ;  /* 0x8000000017007221 */ /* 0x001fc80000000000 */
[----:B------:R-:W-:Y:S01]  /*0a30*/  FMUL R0, R0, 1.4426950216293334961 ;  /* 0x3fb8aa3b00007820 */ /* 0x000fe20000400000 */
[----:B------:R-:W-:Y:S04]  /*0a40*/  BAR.SYNC.DEFER_BLOCKING 0x0 ;  /* 0x0000000000007b1d */ /* 0x000fe80000010000 */
[----:B------:R-:W-:-:S13]  /*0a50*/  FSETP.GEU.AND P4, PT, R0, -126, PT ;  /* 0xc2fc00000000780b */ /* 0x000fda0003f8e000 */
[----:B------:R-:W-:-:S04]  /*0a60*/  @!P4 FMUL R0, R0, 0.5 ;  /* 0x3f0000000000c820 */ /* 0x000fc80000400000 */
[----:B------:R-:W0:Y:S02]  /*0a70*/  MUFU.EX2 R2, R0 ;  /* 0x0000000000027308 */ /* 0x000e240000000800 */
[----:B0-----:R-:W-:-:S05]  /*0a80*/  @!P4 FMUL R2, R2, R2 ;  /* 0x000000020202c220 */ /* 0x001fca0000400000 */
[----:B------:R-:W-:-:S05]  /*0a90*/  FSEL R4, R2, RZ, P0 ;  /* 0x000000ff02047208 */ /* 0x000fca0000000000 */
[----:B------:R-:W0:Y:S02]  /*0aa0*/  SHFL.BFLY PT, R7, R4, 0x10, 0x1f ;  /* 0x0e001f0004077f89 */ /* 0x000e2400000e0000 */
[----:B0-----:R-:W-:-:S05]  /*0ab0*/  FADD R7, R4, R7 ;  /* 0x0000000704077221 */ /* 0x001fca0000000000 */
        /* <DEDUP_REMOVED lines=8> */
[----:B------:R-:W-:Y:S04]  /*0b40*/  @!P2 STS [R3], R12 ;  /* 0x0000000c0300a388 */ /* 0x000fe80000000800 */
[----:B------:R-:W-:Y:S06]  /*0b50*/  BAR.SYNC.DEFER_BLOCKING 0x0 ;  /* 0x0000000000007b1d */ /* 0x000fec0000010000 */
[----:B------:R-:W0:Y:S04]  /*0b60*/  @!P1 LDS R10, [R16.X4] ;  /* 0x00000000100a9984 */ /* 0x000e280000004800 */
[----:B0-----:R-:W0:Y:S02]  /*0b70*/  SHFL.BFLY PT, R7, R10, 0x1, 0x1f ;  /* 0x0c201f000a077f89 */ /* 0x001e2400000e0000 */
[----:B0-----:R-:W-:-:S05]  /*0b80*/  FADD R7, R10, R7 ;  /* 0x000000070a077221 */ /* 0x001fca0000000000 */
[----:B------:R-:W-:Y:S04]  /*0b90*/  @!P3 STS [R16.X4], R7 ;  /* 0x000000071000b388 */ /* 0x000fe80000004800 */
[----:B------:R-:W-:Y:S06]  /*0ba0*/  BAR.SYNC.DEFER_BLOCKING 0x0 ;  /* 0x0000000000007b1d */ /* 0x000fec0000010000 */
[----:B------:R-:W0:Y:S02]  /*0bb0*/  LDS R0, [RZ] ;  /* 0x00000000ff007984 */ /* 0x000e240000000800 */
[----:B0-----:R-:W-:-:S02]  /*0bc0*/  FSETP.GT.AND P1, PT, |R0|, 8.50705917302346158658e+37, PT ;  /* 0x7e8000000000780b */ /* 0x001fc40003f24200 */
[----:B------:R-:W-:-:S11]  /*0bd0*/  FSETP.GEU.AND P2, PT, |R0|, 1.175494350822287508e-38, PT ;  /* 0x008000000000780b */ /* 0x000fd60003f4e200 */
[----:B------:R-:W-:Y:S01]  /*0be0*/  @P1 FMUL R0, R0, 0.25 ;  /* 0x3e80000000001820 */ /* 0x000fe20000400000 */
[----:B------:R-:W-:-:S03]  /*0bf0*/  @P1 FMUL R2, R2, 0.25 ;  /* 0x3e80000002021820 */ /* 0x000fc60000400000 */
[----:B------:R-:W-:Y:S01]  /*0c00*/  @!P2 FMUL R0, R0, 16777216 ;  /* 0x4b8000000000a820 */ /* 0x000fe20000400000 */
[----:B------:R-:W-:-:S03]  /*0c10*/  @!P2 FMUL R2, R2, 16777216 ;  /* 0x4b8000000202a820 */ /* 0x000fc60000400000 */
[----:B------:R-:W0:Y:S02]  /*0c20*/  MUFU.RCP R3, R0 ;  /* 0x0000000000037308 */ /* 0x000e240000001000 */
[----:B0-----:R-:W-:Y:S01]  /*0c30*/  FMUL R3, R3, R2 ;  /* 0x0000000203037220 */ /* 0x001fe20000400000 */
[----:B------:R-:W-:Y:S06]  /*0c40*/  @!P0 EXIT ;  /* 0x000000000000894d */ /* 0x000fec0003800000 */
[----:B------:R-:W-:Y:S01]  /*0c50*/  STG.E [R18.64], R3 ;  /* 0x0000000312007986 */ /* 0x000fe2000c101904 */
[----:B------:R-:W-:Y:S05]  /*0c60*/  EXIT ;  /* 0x000000000000794d */ /* 0x000fea0003800000 */
.L_x_3:
[----:B------:R-:W-:-:S00]  /*0c70*/  BRA `(.L_x_3) ;  /* 0xfffffff000007947 */ /* 0x000fc0000383ffff */
[----:B------:R-:W-:-:S00]  /*0c80*/  NOP ;  /* 0x0000000000007918 */ /* 0x000fc00000000000 */
[----:B------:R-:W-:-:S00]  /*0c90*/  NOP ;  /* 0x0000000000007918 */ /* 0x000fc00000000000 */
[----:B------:R-:W-:-:S00]  /*0ca0*/  NOP ;  /* 0x0000000000007918 */ /* 0x000fc00000000000 */
[----:B------:R-:W-:-:S00]  /*0cb0*/  NOP ;  /* 0x0000000000007918 */ /* 0x000fc00000000000 */
[----:B------:R-:W-:-:S00]  /*0cc0*/  NOP ;  /* 0x0000000000007918 */ /* 0x000fc00000000000 */
[----:B------:R-:W-:-:S00]  /*0cd0*/  NOP ;  /* 0x0000000000007918 */ /* 0x000fc00000000000 */
[----:B------:R-:W-:-:S00]  /*0ce0*/  NOP ;  /* 0x0000000000007918 */ /* 0x000fc00000000000 */
[----:B------:R-:W-:-:S00]  /*0cf0*/  NOP ;  /* 0x0000000000007918 */ /* 0x000fc00000000000 */
.L_x_4:


//--------------------- .nv.global.init           --------------------------
	.section	.nv.global.init,"aw",@progbits
.nv.global.init:
	.type		assertFunc_0,@object
	.size		assertFunc_0,(_$_str - assertFunc_0)
assertFunc_0:
        /*0000*/ 	.byte	0x75, 0x6e, 0x6b, 0x6e, 0x6f, 0x77, 0x6e, 0x00
	.type		_$_str,@object
	.size		_$_str,(assertMessage_0 - _$_str)
_$_str:
        /*0008*/ 	.byte	0x5f, 0x5f, 0x43, 0x55, 0x44, 0x41, 0x5f, 0x46, 0x54, 0x5a, 0x00
	.type		assertMessage_0,@object
	.size		assertMessage_0,(assertFile_0 - assertMessage_0)
assertMessage_0:
        /*0013*/ 	.byte	0x69, 0x6e, 0x64, 0x65, 0x78, 0x20, 0x6f, 0x75, 0x74, 0x20, 0x6f, 0x66, 0x20, 0x62, 0x6f, 0x75
        /*0023*/ 	.byte	0x6e, 0x64, 0x73, 0x3a, 0x20, 0x30, 0x20, 0x3c, 0x3d, 0x20, 0x74, 0x6d, 0x70, 0x32, 0x32, 0x20
        /*0033*/ 	.byte	0x3c, 0x20, 0x33, 0x32, 0x00
	.type		assertFile_0,@object
	.size		assertFile_0,(.L_1 - assertFile_0)
assertFile_0:
        /*0038*/ 	.byte	0x2f, 0x6d, 0x6e, 0x74, 0x2f, 0x64, 0x69, 0x73, 0x6b, 0x31, 0x2f, 0x6b, 0x68, 0x69, 0x65, 0x6d
        /*0048*/ 	.byte	0x74, 0x74, 0x2f, 0x75, 0x6e, 0x69, 0x76, 0x65, 0x72, 0x73, 0x61, 0x6c, 0x2d, 0x6f, 0x66, 0x66
        /*0058*/ 	.byte	0x6c, 0x69, 0x6e, 0x65, 0x2d, 0x62, 0x62, 0x6f, 0x2f, 0x74, 0x6f, 0x72, 0x63, 0x68, 0x69, 0x6e
        /*0068*/ 	.byte	0x64, 0x75, 0x63, 0x74, 0x6f, 0x72, 0x5f, 0x75, 0x62, 0x75, 0x6e, 0x74, 0x75, 0x2f, 0x67, 0x73
        /*0078*/ 	.byte	0x2f, 0x63, 0x67, 0x73, 0x63, 0x7a, 0x37, 0x73, 0x6e, 0x61, 0x76, 0x6d, 0x33, 0x33, 0x66, 0x64
        /*0088*/ 	.byte	0x6f, 0x61, 0x66, 0x63, 0x67, 0x62, 0x6a, 0x74, 0x37, 0x7a, 0x33, 0x6a, 0x67, 0x75, 0x75, 0x61
        /*0098*/ 	.byte	0x79, 0x33, 0x79, 0x73, 0x7a, 0x76, 0x33, 0x6b, 0x6c, 0x74, 0x36, 0x72, 0x6a, 0x35, 0x67, 0x76
        /*00a8*/ 	.byte	0x37, 0x37, 0x36, 0x69, 0x64, 0x2e, 0x70, 0x79, 0x00
.L_1:


//--------------------- .nv.shared.triton_per_fused__softmax_add_0 --------------------------
	.section	.nv.shared.triton_per_fused__softmax_add_0,"aw",@nobits
	.sectionflags	@""
	.align	16


//--------------------- SYMBOLS --------------------------

	.type		__assertfail,@function
